	.headerflags	@"EF_CUDA_TEXMODE_UNIFIED EF_CUDA_64BIT_ADDRESS EF_CUDA_ACCELERATORS EF_CUDA_SM90 EF_CUDA_VIRTUAL_SM(EF_CUDA_SM90)"
	.elftype	@"ET_EXEC"


//--------------------- .nv.info                  --------------------------
	.section	.nv.info,"",@"SHT_CUDA_INFO"
	.align	4


	//----- nvinfo : EIATTR_REGCOUNT
	.align		4
        /*0000*/ 	.byte	0x04, 0x2f
        /*0002*/ 	.short	(.L_3 - .L_2)
	.align		4
.L_2:
        /*0004*/ 	.word	index@(triton_poi_fused__native_batch_norm_legit_no_training_12)
        /*0008*/ 	.word	0x00000018


	//----- nvinfo : EIATTR_MIN_STACK_SIZE
	.align		4
.L_3:
        /*000c*/ 	.byte	0x04, 0x12
        /*000e*/ 	.short	(.L_5 - .L_4)
	.align		4
.L_4:
        /*0010*/ 	.word	index@(triton_poi_fused__native_batch_norm_legit_no_training_12)
        /*0014*/ 	.word	0x00000000


	//----- nvinfo : EIATTR_FRAME_SIZE
	.align		4
.L_5:
        /*0018*/ 	.byte	0x04, 0x11
        /*001a*/ 	.short	(.L_7 - .L_6)
	.align		4
.L_6:
        /*001c*/ 	.word	index@(triton_poi_fused__native_batch_norm_legit_no_training_12)
        /*0020*/ 	.word	0x00000000


	//----- nvinfo : EIATTR_MIN_STACK_SIZE
	.align		4
.L_7:
        /*0024*/ 	.byte	0x04, 0x12
        /*0026*/ 	.short	(.L_9 - .L_8)
	.align		4
.L_8:
        /*0028*/ 	.word	index@(triton_poi_fused__native_batch_norm_legit_no_training_12)
        /*002c*/ 	.word	0x00000000
.L_9:


//--------------------- .nv.info.triton_poi_fused__native_batch_norm_legit_no_training_12 --------------------------
	.section	.nv.info.triton_poi_fused__native_batch_norm_legit_no_training_12,"",@"SHT_CUDA_INFO"
	.sectionflags	@""
	.align	4


	//----- nvinfo : EIATTR_CUDA_API_VERSION
	.align		4
        /*0000*/ 	.byte	0x04, 0x37
        /*0002*/ 	.short	(.L_11 - .L_10)
.L_10:
        /*0004*/ 	.word	0x0000007c


	//----- nvinfo : EIATTR_KPARAM_INFO
	.align		4
.L_11:
        /*0008*/ 	.byte	0x04, 0x17
        /*000a*/ 	.short	(.L_13 - .L_12)
.L_12:
        /*000c*/ 	.word	0x00000000
        /*0010*/ 	.short	0x0006
        /*0012*/ 	.short	0x0030
        /*0014*/ 	.byte	0x00, 0xf0, 0x11, 0x00


	//----- nvinfo : EIATTR_KPARAM_INFO
	.align		4
.L_13:
        /*0018*/ 	.byte	0x04, 0x17
        /*001a*/ 	.short	(.L_15 - .L_14)
.L_14:
        /*001c*/ 	.word	0x00000000
        /*0020*/ 	.short	0x0005
        /*0022*/ 	.short	0x0028
        /*0024*/ 	.byte	0x00, 0xf4, 0x21, 0x00


	//----- nvinfo : EIATTR_KPARAM_INFO
	.align		4
.L_15:
        /*0028*/ 	.byte	0x04, 0x17
        /*002a*/ 	.short	(.L_17 - .L_16)
.L_16:
        /*002c*/ 	.word	0x00000000
        /*0030*/ 	.short	0x0004
        /*0032*/ 	.short	0x0020
        /*0034*/ 	.byte	0x00, 0xf4, 0x21, 0x00


	//----- nvinfo : EIATTR_KPARAM_INFO
	.align		4
.L_17:
        /*0038*/ 	.byte	0x04, 0x17
        /*003a*/ 	.short	(.L_19 - .L_18)
.L_18:
        /*003c*/ 	.word	0x00000000
        /*0040*/ 	.short	0x0003
        /*0042*/ 	.short	0x0018
        /*0044*/ 	.byte	0x00, 0xf4, 0x21, 0x00


	//----- nvinfo : EIATTR_KPARAM_INFO
	.align		4
.L_19:
        /*0048*/ 	.byte	0x04, 0x17
        /*004a*/ 	.short	(.L_21 - .L_20)
.L_20:
        /*004c*/ 	.word	0x00000000
        /*0050*/ 	.short	0x0002
        /*0052*/ 	.short	0x0010
        /*0054*/ 	.byte	0x00, 0xf4, 0x21, 0x00


	//----- nvinfo : EIATTR_KPARAM_INFO
	.align		4
.L_21:
        /*0058*/ 	.byte	0x04, 0x17
        /*005a*/ 	.short	(.L_23 - .L_22)
.L_22:
        /*005c*/ 	.word	0x00000000
        /*0060*/ 	.short	0x0001
        /*0062*/ 	.short	0x0008
        /*0064*/ 	.byte	0x00, 0xf4, 0x21, 0x00


	//----- nvinfo : EIATTR_KPARAM_INFO
	.align		4
.L_23:
        /*0068*/ 	.byte	0x04, 0x17
        /*006a*/ 	.short	(.L_25 - .L_24)
.L_24:
        /*006c*/ 	.word	0x00000000
        /*0070*/ 	.short	0x0000
        /*0072*/ 	.short	0x0000
        /*0074*/ 	.byte	0x00, 0xf4, 0x21, 0x00


	//----- nvinfo : EIATTR_SPARSE_MMA_MASK
	.align		4
.L_25:
        /*0078*/ 	.byte	0x03, 0x50
        /*007a*/ 	.short	0x0000


	//----- nvinfo : EIATTR_MAXREG_COUNT
	.align		4
        /*007c*/ 	.byte	0x03, 0x1b
        /*007e*/ 	.short	0x00ff


	//----- nvinfo : EIATTR_EXIT_INSTR_OFFSETS
	.align		4
        /*0080*/ 	.byte	0x04, 0x1c
        /*0082*/ 	.short	(.L_27 - .L_26)


	//   ....[0]....
.L_26:
        /*0084*/ 	.word	0x000003e0


	//   ....[1]....
        /*0088*/ 	.word	0x00000400


	//----- nvinfo : EIATTR_REQNTID
	.align		4
.L_27:
        /*008c*/ 	.byte	0x04, 0x10
        /*008e*/ 	.short	(.L_29 - .L_28)
.L_28:
        /*0090*/ 	.word	0x00000100
        /*0094*/ 	.word	0x00000001
        /*0098*/ 	.word	0x00000001


	//----- nvinfo : EIATTR_CBANK_PARAM_SIZE
	.align		4
.L_29:
        /*009c*/ 	.byte	0x03, 0x19
        /*009e*/ 	.short	0x0034


	//----- nvinfo : EIATTR_PARAM_CBANK
	.align		4
        /*00a0*/ 	.byte	0x04, 0x0a
        /*00a2*/ 	.short	(.L_31 - .L_30)
	.align		4
.L_30:
        /*00a4*/ 	.word	index@(.nv.constant0.triton_poi_fused__native_batch_norm_legit_no_training_12)
        /*00a8*/ 	.short	0x0210
        /*00aa*/ 	.short	0x0034


	//----- nvinfo : EIATTR_SW_WAR
	.align		4
.L_31:
        /*00ac*/ 	.byte	0x04, 0x36
        /*00ae*/ 	.short	(.L_33 - .L_32)
.L_32:
        /*00b0*/ 	.word	0x00000008
.L_33:


//--------------------- .nv.callgraph             --------------------------
	.section	.nv.callgraph,"",@"SHT_CUDA_CALLGRAPH"
	.align	4
	.sectionentsize	8
	.align		4
        /*0000*/ 	.word	0x00000000
	.align		4
        /*0004*/ 	.word	0xffffffff
	.align		4
        /*0008*/ 	.word	0x00000000
	.align		4
        /*000c*/ 	.word	0xfffffffe
	.align		4
        /*0010*/ 	.word	0x00000000
	.align		4
        /*0014*/ 	.word	0xfffffffd
	.align		4
        /*0018*/ 	.word	0x00000000
	.align		4
        /*001c*/ 	.word	0xfffffffc


//--------------------- .nv.constant4             --------------------------
	.section	.nv.constant4,"a",@progbits
	.align	8
	.align		8
.nv.constant4:
        /*0000*/ 	.dword	_$_str
	.align		8
        /*0008*/ 	.dword	_$_str_$_2


//--------------------- .text.triton_poi_fused__native_batch_norm_legit_no_training_12 --------------------------
	.section	.text.triton_poi_fused__native_batch_norm_legit_no_training_12,"ax",@progbits
	.align	128
        .global         triton_poi_fused__native_batch_norm_legit_no_training_12
        .type           triton_poi_fused__native_batch_norm_legit_no_training_12,@function
        .size           triton_poi_fused__native_batch_norm_legit_no_training_12,(.L_x_1 - triton_poi_fused__native_batch_norm_legit_no_training_12)
        .other          triton_poi_fused__native_batch_norm_legit_no_training_12,@"STO_CUDA_ENTRY STV_DEFAULT"
triton_poi_fused__native_batch_norm_legit_no_training_12:
.text.triton_poi_fused__native_batch_norm_legit_no_training_12:
[----:B------:R-:W0:Y:S01]  /*0000*/  LDC R1, c[0x0][0x28] ;  /* 0x00000a00ff017b82 */ /* 0x000e220000000800 */
[----:B------:R-:W1:Y:S01]  /*0010*/  S2R R0, SR_TID.X ;  /* 0x0000000000007919 */ /* 0x000e620000002100 */
[----:B------:R-:W-:-:S06]  /*0020*/  HFMA2.MMA R2, -RZ, RZ, 0, 0 ;  /* 0x00000000ff027435 */ /* 0x000fcc00000001ff */
[----:B------:R-:W2:Y:S01]  /*0030*/  LDC.64 R10, c[0x0][0x220] ;  /* 0x00008800ff0a7b82 */ /* 0x000ea20000000a00 */
[----:B------:R-:W-:Y:S01]  /*0040*/  ULDC.64 UR4, c[0x0][0x208] ;  /* 0x0000820000047ab9 */ /* 0x000fe20000000a00 */
[----:B------:R-:W3:Y:S06]  /*0050*/  S2R R3, SR_CTAID.X ;  /* 0x0000000000037919 */ /* 0x000eec0000002500 */
[----:B------:R-:W4:Y:S08]  /*0060*/  LDC.64 R14, c[0x0][0x210] ;  /* 0x00008400ff0e7b82 */ /* 0x000f300000000a00 */
[----:B------:R-:W5:Y:S08]  /*0070*/  LDC.64 R16, c[0x0][0x218] ;  /* 0x00008600ff107b82 */ /* 0x000f700000000a00 */
[----:B------:R-:W5:Y:S01]  /*0080*/  LDC.64 R18, c[0x0][0x228] ;  /* 0x00008a00ff127b82 */ /* 0x000f620000000a00 */
[----:B-1----:R-:W-:-:S07]  /*0090*/  SHF.L.U32 R0, R0, 0x1, RZ ;  /* 0x0000000100007819 */ /* 0x002fce00000006ff */
[----:B------:R-:W1:Y:S01]  /*00a0*/  LDC.64 R20, c[0x0][0x230] ;  /* 0x00008c00ff147b82 */ /* 0x000e620000000a00 */
[----:B------:R-:W-:-:S04]  /*00b0*/  LOP3.LUT R0, R0, 0x1fe, RZ, 0xc0, !PT ;  /* 0x000001fe00007812 */ /* 0x000fc800078ec0ff */
[----:B---3--:R-:W-:-:S04]  /*00c0*/  LEA R3, R3, R0, 0x9 ;  /* 0x0000000003037211 */ /* 0x008fc800078e48ff */
[C---:B------:R-:W-:Y:S01]  /*00d0*/  ISETP.GE.AND P4, PT, R3.reuse, 0x2d800, PT ;  /* 0x0002d8000300780c */ /* 0x040fe20003f86270 */
[----:B------:R-:W-:-:S05]  /*00e0*/  IMAD.HI R0, R3, -0x4bf4bf4b, R2 ;  /* 0xb40b40b503007827 */ /* 0x000fca00078e0202 */
[----:B------:R-:W-:-:S04]  /*00f0*/  SHF.R.U32.HI R5, RZ, 0x1f, R0 ;  /* 0x0000001fff057819 */ /* 0x000fc80000011600 */
[----:B------:R-:W-:-:S05]  /*0100*/  LEA.HI.SX32 R5, R0, R5, 0x17 ;  /* 0x0000000500057211 */ /* 0x000fca00078fbaff */
[----:B------:R-:W-:Y:S01]  /*0110*/  IMAD R13, R5, -0x2d8, R3 ;  /* 0xfffffd28050d7824 */ /* 0x000fe200078e0203 */
[----:B------:R-:W-:-:S03]  /*0120*/  CS2R R4, SRZ ;  /* 0x0000000000047805 */ /* 0x000fc6000001ff00 */
[----:B--2---:R-:W-:-:S05]  /*0130*/  IMAD.WIDE R10, R13, 0x4, R10 ;  /* 0x000000040d0a7825 */ /* 0x004fca00078e020a */
[----:B------:R2:W3:Y:S01]  /*0140*/  @!P4 LDG.E.EL.64 R4, desc[UR4][R10.64] ;  /* 0x000000040a04c981 */ /* 0x0004e2000c2e1b00 */
[----:B------:R-:W-:Y:S02]  /*0150*/  CS2R R6, SRZ ;  /* 0x0000000000067805 */ /* 0x000fe4000001ff00 */
[----:B------:R-:W-:Y:S01]  /*0160*/  CS2R R8, SRZ ;  /* 0x0000000000087805 */ /* 0x000fe2000001ff00 */
[----:B----4-:R-:W-:-:S04]  /*0170*/  IMAD.WIDE R14, R3, 0x4, R14 ;  /* 0x00000004030e7825 */ /* 0x010fc800078e020e */
[C---:B-----5:R-:W-:Y:S01]  /*0180*/  IMAD.WIDE R16, R13.reuse, 0x4, R16 ;  /* 0x000000040d107825 */ /* 0x060fe200078e0210 */
[----:B------:R-:W4:Y:S01]  /*0190*/  @!P4 LDG.E.64 R6, desc[UR4][R14.64] ;  /* 0x000000040e06c981 */ /* 0x000f22000c1e1b00 */
[----:B--2---:R-:W-:Y:S02]  /*01a0*/  CS2R R10, SRZ ;  /* 0x00000000000a7805 */ /* 0x004fe4000001ff00 */
[C---:B0-----:R-:W-:Y:S01]  /*01b0*/  IMAD.WIDE R18, R13.reuse, 0x4, R18 ;  /* 0x000000040d127825 */ /* 0x041fe200078e0212 */
[----:B------:R0:W4:Y:S03]  /*01c0*/  @!P4 LDG.E.EL.64 R8, desc[UR4][R16.64] ;  /* 0x000000041008c981 */ /* 0x000126000c2e1b00 */
[----:B-1----:R-:W-:Y:S01]  /*01d0*/  IMAD.WIDE R20, R13, 0x4, R20 ;  /* 0x000000040d147825 */ /* 0x002fe200078e0214 */
[----:B------:R-:W-:-:S04]  /*01e0*/  CS2R R12, SRZ ;  /* 0x00000000000c7805 */ /* 0x000fc8000001ff00 */
[----:B------:R-:W2:Y:S04]  /*01f0*/  @!P4 LDG.E.EL.64 R10, desc[UR4][R20.64] ;  /* 0x00000004140ac981 */ /* 0x000ea8000c2e1b00 */
[----:B------:R-:W2:Y:S01]  /*0200*/  @!P4 LDG.E.EL.64 R12, desc[UR4][R18.64] ;  /* 0x00000004120cc981 */ /* 0x000ea2000c2e1b00 */
[----:B0-----:R-:W-:Y:S01]  /*0210*/  MOV R17, 0x3e800000 ;  /* 0x3e80000000117802 */ /* 0x001fe20000000f00 */
[----:B---3--:R-:W-:Y:S01]  /*0220*/  FADD R4, R4, 9.9999997473787516356e-06 ;  /* 0x3727c5ac04047421 */ /* 0x008fe20000000000 */
[----:B------:R-:W-:-:S03]  /*0230*/  FADD R0, R5, 9.9999997473787516356e-06 ;  /* 0x3727c5ac05007421 */ /* 0x000fc60000000000 */
[----:B------:R0:W1:Y:S08]  /*0240*/  MUFU.SQRT R2, R4 ;  /* 0x0000000400027308 */ /* 0x0000700000002000 */
[----:B------:R-:W3:Y:S01]  /*0250*/  MUFU.SQRT R14, R0 ;  /* 0x00000000000e7308 */ /* 0x000ee20000002000 */
[----:B0-----:R-:W0:Y:S01]  /*0260*/  LDC.64 R4, c[0x0][0x238] ;  /* 0x00008e00ff047b82 */ /* 0x001e220000000a00 */
[----:B-1----:R-:W-:-:S02]  /*0270*/  FSETP.GT.AND P0, PT, R2, 8.50705917302346158658e+37, PT ;  /* 0x7e8000000200780b */ /* 0x002fc40003f04000 */
[----:B------:R-:W-:Y:S02]  /*0280*/  FSETP.GEU.AND P2, PT, R2, 1.175494350822287508e-38, PT ;  /* 0x008000000200780b */ /* 0x000fe40003f4e000 */
[C---:B---3--:R-:W-:Y:S02]  /*0290*/  FSETP.GT.AND P1, PT, R14.reuse, 8.50705917302346158658e+37, PT ;  /* 0x7e8000000e00780b */ /* 0x048fe40003f24000 */
[----:B------:R-:W-:-:S07]  /*02a0*/  FSETP.GEU.AND P3, PT, R14, 1.175494350822287508e-38, PT ;  /* 0x008000000e00780b */ /* 0x000fce0003f6e000 */
[----:B------:R-:W-:-:S04]  /*02b0*/  @P0 FMUL R2, R2, 0.25 ;  /* 0x3e80000002020820 */ /* 0x000fc80000400000 */
[----:B------:R-:W-:Y:S01]  /*02c0*/  @!P2 FMUL R2, R2, 16777216 ;  /* 0x4b8000000202a820 */ /* 0x000fe20000400000 */
[----:B------:R-:W-:-:S04]  /*02d0*/  @P1 FMUL R14, R14, 0.25 ;  /* 0x3e8000000e0e1820 */ /* 0x000fc80000400000 */
[----:B------:R-:W-:Y:S01]  /*02e0*/  @!P3 FMUL R14, R14, 16777216 ;  /* 0x4b8000000e0eb820 */ /* 0x000fe20000400000 */
[----:B------:R-:W1:Y:S01]  /*02f0*/  MUFU.RCP R2, R2 ;  /* 0x0000000200027308 */ /* 0x000e620000001000 */
[----:B------:R-:W-:-:S07]  /*0300*/  FSEL R15, R17, 1, P0 ;  /* 0x3f800000110f7808 */ /* 0x000fce0000000000 */
[----:B------:R-:W3:Y:S01]  /*0310*/  MUFU.RCP R14, R14 ;  /* 0x0000000e000e7308 */ /* 0x000ee20000001000 */
[----:B------:R-:W-:Y:S01]  /*0320*/  FSEL R17, R17, 1, P1 ;  /* 0x3f80000011117808 */ /* 0x000fe20000800000 */
[----:B------:R-:W-:-:S04]  /*0330*/  @!P2 FMUL R15, R15, 16777216 ;  /* 0x4b8000000f0fa820 */ /* 0x000fc80000400000 */
[----:B------:R-:W-:Y:S01]  /*0340*/  @!P3 FMUL R17, R17, 16777216 ;  /* 0x4b8000001111b820 */ /* 0x000fe20000400000 */
[----:B----4-:R-:W-:Y:S01]  /*0350*/  FADD R7, -R9, R7 ;  /* 0x0000000709077221 */ /* 0x010fe20000000100 */
[----:B------:R-:W-:Y:S01]  /*0360*/  FADD R6, -R8, R6 ;  /* 0x0000000608067221 */ /* 0x000fe20000000100 */
[----:B-1----:R-:W-:Y:S01]  /*0370*/  FMUL R15, R2, R15 ;  /* 0x0000000f020f7220 */ /* 0x002fe20000400000 */
[----:B---3--:R-:W-:-:S03]  /*0380*/  FMUL R0, R14, R17 ;  /* 0x000000110e007220 */ /* 0x008fc60000400000 */
[----:B------:R-:W-:Y:S01]  /*0390*/  FMUL R15, R6, R15 ;  /* 0x0000000f060f7220 */ /* 0x000fe20000400000 */
[----:B------:R-:W-:Y:S01]  /*03a0*/  FMUL R0, R7, R0 ;  /* 0x0000000007007220 */ /* 0x000fe20000400000 */
[----:B0-----:R-:W-:-:S04]  /*03b0*/  IMAD.WIDE R4, R3, 0x4, R4 ;  /* 0x0000000403047825 */ /* 0x001fc800078e0204 */
[----:B--2---:R-:W-:Y:S01]  /*03c0*/  FFMA R10, R15, R12, R10 ;  /* 0x0000000c0f0a7223 */ /* 0x004fe2000000000a */
[----:B------:R-:W-:Y:S01]  /*03d0*/  FFMA R11, R0, R13, R11 ;  /* 0x0000000d000b7223 */ /* 0x000fe2000000000b */
[----:B------:R-:W-:Y:S06]  /*03e0*/  @P4 EXIT ;  /* 0x000000000000494d */ /* 0x000fec0003800000 */
[----:B------:R-:W-:Y:S01]  /*03f0*/  STG.E.64 desc[UR4][R4.64], R10 ;  /* 0x0000000a04007986 */ /* 0x000fe2000c101b04 */
[----:B------:R-:W-:Y:S05]  /*0400*/  EXIT ;  /* 0x000000000000794d */ /* 0x000fea0003800000 */
.L_x_0:
[----:B------:R-:W-:-:S00]  /*0410*/  BRA `(.L_x_0) ;  /* 0xfffffffc00fc7947 */ /* 0x000fc0000383ffff */
[----:B------:R-:W-:-:S00]  /*0420*/  NOP ;  /* 0x0000000000007918 */ /* 0x000fc00000000000 */
        /* <DEDUP_REMOVED lines=13> */
.L_x_1:


//--------------------- .nv.global.init           --------------------------
	.section	.nv.global.init,"aw",@progbits
.nv.global.init:
	.type		_$_str,@object
	.size		_$_str,(_$_str_$_2 - _$_str)
_$_str:
        /*0000*/ 	.byte	0x5f, 0x5f, 0x43, 0x55, 0x44, 0x41, 0x5f, 0x46, 0x54, 0x5a, 0x00
	.type		_$_str_$_2,@object
	.size		_$_str_$_2,(.L_1 - _$_str_$_2)
_$_str_$_2:
        /*000b*/ 	.byte	0x5f, 0x5f, 0x43, 0x55, 0x44, 0x41, 0x5f, 0x50, 0x52, 0x45, 0x43, 0x5f, 0x53, 0x51, 0x52, 0x54
        /*001b*/ 	.byte	0x00
.L_1:


//--------------------- .nv.constant0.triton_poi_fused__native_batch_norm_legit_no_training_12 --------------------------
	.section	.nv.constant0.triton_poi_fused__native_batch_norm_legit_no_training_12,"a",@progbits
	.sectionflags	@""
	.align	4
.nv.constant0.triton_poi_fused__native_batch_norm_legit_no_training_12:
	.zero		580
